//
// Generated by NVIDIA NVVM Compiler
//
// Compiler Build ID: CL-36424714
// Cuda compilation tools, release 13.0, V13.0.88
// Based on NVVM 20.0.0
//

.version 9.0
.target sm_100
.address_size 64

	// .globl	_Z12affineKernelPii

.visible .entry _Z12affineKernelPii(
	.param .u64 .ptr .align 1 _Z12affineKernelPii_param_0,
	.param .u32 _Z12affineKernelPii_param_1
)
{
	.reg .b32 	%r<7>;
	.reg .b64 	%rd<5>;

	ld.param.u64 	%rd1, [_Z12affineKernelPii_param_0];
	ld.param.u32 	%r1, [_Z12affineKernelPii_param_1];
	cvta.to.global.u64 	%rd2, %rd1;
	mov.u32 	%r2, %tid.x;
	mov.u32 	%r3, %ctaid.x;
	mov.u32 	%r4, %ntid.x;
	mad.lo.s32 	%r5, %r3, %r4, %r2;
	mad.lo.s32 	%r6, %r1, %r2, %r3;
	mul.wide.s32 	%rd3, %r5, 4;
	add.s64 	%rd4, %rd2, %rd3;
	st.global.u32 	[%rd4], %r6;
	ret;

}


// ===== COMPILED SASS (sm_100) =====

	.target	sm_100

	.elftype	@"ET_EXEC"


//--------------------- .note.nv.tkinfo           --------------------------
	.section	.note.nv.tkinfo,"",@"SHT_NOTE"
	.sectionflags	@"SHF_NOTE_NV_TKINFO"
	.tkinfo
        /*0018*/ 	.word	0x00000002
        /*0030*/ 	.string	""
        /*0030*/ 	.string	"ptxas"
        /*0030*/ 	.string	"Cuda compilation tools, release 13.0, V13.0.88"
        /*0030*/ 	.string	"Build cuda_13.0.r13.0/compiler.36424714_0"
        /*0030*/ 	.string	"-arch sm_100 -m 64 "



//--------------------- .note.nv.cuinfo           --------------------------
	.section	.note.nv.cuinfo,"",@"SHT_NOTE"
	.sectionflags	@"SHF_NOTE_NV_CUINFO"
        /*0018*/ 	.short	0x0002
        /*001a*/ 	.short	0x0064
        /*001c*/ 	.short	0x0082
	.zero		2


//--------------------- .nv.info                  --------------------------
	.section	.nv.info,"",@"SHT_CUDA_INFO"
	.align	4


	//----- nvinfo : EIATTR_REGCOUNT
	.align		4
        /*0000*/ 	.byte	0x04, 0x2f
        /*0002*/ 	.short	(.L_1 - .L_0)
	.align		4
.L_0:
        /*0004*/ 	.word	index@(_Z12affineKernelPii)
        /*0008*/ 	.word	0x0000000a


	//----- nvinfo : EIATTR_FRAME_SIZE
	.align		4
.L_1:
        /*000c*/ 	.byte	0x04, 0x11
        /*000e*/ 	.short	(.L_3 - .L_2)
	.align		4
.L_2:
        /*0010*/ 	.word	index@(_Z12affineKernelPii)
        /*0014*/ 	.word	0x00000000


	//----- nvinfo : EIATTR_MIN_STACK_SIZE
	.align		4
.L_3:
        /*0018*/ 	.byte	0x04, 0x12
        /*001a*/ 	.short	(.L_5 - .L_4)
	.align		4
.L_4:
        /*001c*/ 	.word	index@(_Z12affineKernelPii)
        /*0020*/ 	.word	0x00000000
.L_5:


//--------------------- .nv.compat                --------------------------
	.section	.nv.compat,"",@"SHT_CUDA_COMPAT_INFO"
	.align	4
        /*0000*/ 	.byte	0x02, 0x09, 0x00, 0x00, 0x02, 0x02, 0x01, 0x00, 0x02, 0x05, 0x05, 0x00, 0x03, 0x07, 0x01, 0x01
        /*0010*/ 	.byte	0x02, 0x03, 0x00, 0x00, 0x02, 0x06, 0x01, 0x00, 0x04, 0x0b, 0x08, 0x00, 0x09, 0x00, 0x00, 0x00
        /*0020*/ 	.byte	0x00, 0x00, 0x00, 0x00


//--------------------- .nv.info._Z12affineKernelPii --------------------------
	.section	.nv.info._Z12affineKernelPii,"",@"SHT_CUDA_INFO"
	.sectionflags	@""
	.align	4


	//----- nvinfo : EIATTR_CUDA_API_VERSION
	.align		4
        /*0000*/ 	.byte	0x04, 0x37
        /*0002*/ 	.short	(.L_7 - .L_6)
.L_6:
        /*0004*/ 	.word	0x00000082


	//----- nvinfo : EIATTR_KPARAM_INFO
	.align		4
.L_7:
        /*0008*/ 	.byte	0x04, 0x17
        /*000a*/ 	.short	(.L_9 - .L_8)
.L_8:
        /*000c*/ 	.word	0x00000000
        /*0010*/ 	.short	0x0001
        /*0012*/ 	.short	0x0008
        /*0014*/ 	.byte	0x00, 0xf0, 0x11, 0x00


	//----- nvinfo : EIATTR_KPARAM_INFO
	.align		4
.L_9:
        /*0018*/ 	.byte	0x04, 0x17
        /*001a*/ 	.short	(.L_11 - .L_10)
.L_10:
        /*001c*/ 	.word	0x00000000
        /*0020*/ 	.short	0x0000
        /*0022*/ 	.short	0x0000
        /*0024*/ 	.byte	0x00, 0xf5, 0x21, 0x00


	//----- nvinfo : EIATTR_SPARSE_MMA_MASK
	.align		4
.L_11:
        /*0028*/ 	.byte	0x03, 0x50
        /*002a*/ 	.short	0x0000


	//----- nvinfo : EIATTR_MAXREG_COUNT
	.align		4
        /*002c*/ 	.byte	0x03, 0x1b
        /*002e*/ 	.short	0x00ff


	//----- nvinfo : EIATTR_MERCURY_ISA_VERSION
	.align		4
        /*0030*/ 	.byte	0x03, 0x5f
        /*0032*/ 	.short	0x0101


	//----- nvinfo : EIATTR_VRC_CTA_INIT_COUNT
	.align		4
        /*0034*/ 	.byte	0x02, 0x4a
	.zero		1
	.zero		1


	//----- nvinfo : EIATTR_EXIT_INSTR_OFFSETS
	.align		4
        /*0038*/ 	.byte	0x04, 0x1c
        /*003a*/ 	.short	(.L_13 - .L_12)


	//   ....[0]....
.L_12:
        /*003c*/ 	.word	0x000000b0


	//----- nvinfo : EIATTR_CBANK_PARAM_SIZE
	.align		4
.L_13:
        /*0040*/ 	.byte	0x03, 0x19
        /*0042*/ 	.short	0x000c


	//----- nvinfo : EIATTR_PARAM_CBANK
	.align		4
        /*0044*/ 	.byte	0x04, 0x0a
        /*0046*/ 	.short	(.L_15 - .L_14)
	.align		4
.L_14:
        /*0048*/ 	.word	index@(.nv.constant0._Z12affineKernelPii)
        /*004c*/ 	.short	0x0380
        /*004e*/ 	.short	0x000c


	//----- nvinfo : EIATTR_SW_WAR
	.align		4
.L_15:
        /*0050*/ 	.byte	0x04, 0x36
        /*0052*/ 	.short	(.L_17 - .L_16)
.L_16:
        /*0054*/ 	.word	0x00000008
.L_17:


//--------------------- .nv.callgraph             --------------------------
	.section	.nv.callgraph,"",@"SHT_CUDA_CALLGRAPH"
	.align	4
	.sectionentsize	8
	.align		4
        /*0000*/ 	.word	0x00000000
	.align		4
        /*0004*/ 	.word	0xffffffff
	.align		4
        /*0008*/ 	.word	0x00000000
	.align		4
        /*000c*/ 	.word	0xfffffffe
	.align		4
        /*0010*/ 	.word	0x00000000
	.align		4
        /*0014*/ 	.word	0xfffffffd
	.align		4
        /*0018*/ 	.word	0x00000000
	.align		4
        /*001c*/ 	.word	0xfffffffc


//--------------------- .text._Z12affineKernelPii --------------------------
	.section	.text._Z12affineKernelPii,"ax",@progbits
	.align	128
        .global         _Z12affineKernelPii
        .type           _Z12affineKernelPii,@function
        .size           _Z12affineKernelPii,(.L_x_1 - _Z12affineKernelPii)
        .other          _Z12affineKernelPii,@"STO_CUDA_ENTRY STV_DEFAULT"
_Z12affineKernelPii:
.text._Z12affineKernelPii:
[----:B------:R-:W-:Y:S01]  /*0000*/  LDC R1, c[0x0][0x37c] ;  /* 0x0000df00ff017b82 */ /* 0x000fe20000000800 */
[----:B------:R-:W0:Y:S07]  /*0010*/  S2R R7, SR_TID.X ;  /* 0x0000000000077919 */ /* 0x000e2e0000002100 */
[----:B------:R-:W0:Y:S01]  /*0020*/  S2UR UR6, SR_CTAID.X ;  /* 0x00000000000679c3 */ /* 0x000e220000002500 */
[----:B------:R-:W1:Y:S07]  /*0030*/  LDCU.64 UR4, c[0x0][0x358] ;  /* 0x00006b00ff0477ac */ /* 0x000e6e0008000a00 */
[----:B------:R-:W0:Y:S08]  /*0040*/  LDC R0, c[0x0][0x360] ;  /* 0x0000d800ff007b82 */ /* 0x000e300000000800 */
[----:B------:R-:W2:Y:S08]  /*0050*/  LDC R4, c[0x0][0x388] ;  /* 0x0000e200ff047b82 */ /* 0x000eb00000000800 */
[----:B------:R-:W3:Y:S01]  /*0060*/  LDC.64 R2, c[0x0][0x380] ;  /* 0x0000e000ff027b82 */ /* 0x000ee20000000a00 */
[----:B0-----:R-:W-:-:S02]  /*0070*/  IMAD R5, R0, UR6, R7 ;  /* 0x0000000600057c24 */ /* 0x001fc4000f8e0207 */
[----:B--2---:R-:W-:Y:S02]  /*0080*/  IMAD R7, R7, R4, UR6 ;  /* 0x0000000607077e24 */ /* 0x004fe4000f8e0204 */
[----:B---3--:R-:W-:-:S05]  /*0090*/  IMAD.WIDE R2, R5, 0x4, R2 ;  /* 0x0000000405027825 */ /* 0x008fca00078e0202 */
[----:B-1----:R-:W-:Y:S01]  /*00a0*/  STG.E desc[UR4][R2.64], R7 ;  /* 0x0000000702007986 */ /* 0x002fe2000c101904 */
[----:B------:R-:W-:Y:S05]  /*00b0*/  EXIT ;  /* 0x000000000000794d */ /* 0x000fea0003800000 */
.L_x_0:
[----:B------:R-:W-:-:S00]  /*00c0*/  BRA `(.L_x_0) ;  /* 0xfffffffc00fc7947 */ /* 0x000fc0000383ffff */
[----:B------:R-:W-:-:S00]  /*00d0*/  NOP ;  /* 0x0000000000007918 */ /* 0x000fc00000000000 */
        /* <DEDUP_REMOVED lines=10> */
.L_x_1:


//--------------------- .nv.shared.reserved.0     --------------------------
	.section	.nv.shared.reserved.0,"aw",@nobits
	.weak		__nv_reservedSMEM_offset_0_alias
	.size		__nv_reservedSMEM_offset_0_alias, 0, 64
	.other		__nv_reservedSMEM_offset_0_alias,@"STO_CUDA_RESERVED_SHARED STV_DEFAULT"
__nv_reservedSMEM_offset_0_alias:
	.zero		0
	.zero		64


//--------------------- .nv.constant0._Z12affineKernelPii --------------------------
	.section	.nv.constant0._Z12affineKernelPii,"a",@progbits
	.sectionflags	@""
	.align	4
.nv.constant0._Z12affineKernelPii:
	.zero		908


//--------------------- SYMBOLS --------------------------

	.type		.nv.reservedSmem.offset0,@object
	.size		.nv.reservedSmem.offset0,0x4
